	.headerflags	@"EF_CUDA_TEXMODE_UNIFIED EF_CUDA_64BIT_ADDRESS EF_CUDA_ACCELERATORS EF_CUDA_SM90 EF_CUDA_VIRTUAL_SM(EF_CUDA_SM90)"
	.elftype	@"ET_EXEC"


//--------------------- .nv.info                  --------------------------
	.section	.nv.info,"",@"SHT_CUDA_INFO"
	.align	4


	//----- nvinfo : EIATTR_REGCOUNT
	.align		4
        /*0000*/ 	.byte	0x04, 0x2f
        /*0002*/ 	.short	(.L_1 - .L_0)
	.align		4
.L_0:
        /*0004*/ 	.word	index@(triton_poi_fused__to_copy_gt_mul_0)
        /*0008*/ 	.word	0x00000020


	//----- nvinfo : EIATTR_MIN_STACK_SIZE
	.align		4
.L_1:
        /*000c*/ 	.byte	0x04, 0x12
        /*000e*/ 	.short	(.L_3 - .L_2)
	.align		4
.L_2:
        /*0010*/ 	.word	index@(triton_poi_fused__to_copy_gt_mul_0)
        /*0014*/ 	.word	0x00000000


	//----- nvinfo : EIATTR_FRAME_SIZE
	.align		4
.L_3:
        /*0018*/ 	.byte	0x04, 0x11
        /*001a*/ 	.short	(.L_5 - .L_4)
	.align		4
.L_4:
        /*001c*/ 	.word	index@(triton_poi_fused__to_copy_gt_mul_0)
        /*0020*/ 	.word	0x00000000


	//----- nvinfo : EIATTR_MIN_STACK_SIZE
	.align		4
.L_5:
        /*0024*/ 	.byte	0x04, 0x12
        /*0026*/ 	.short	(.L_7 - .L_6)
	.align		4
.L_6:
        /*0028*/ 	.word	index@(triton_poi_fused__to_copy_gt_mul_0)
        /*002c*/ 	.word	0x00000000
.L_7:


//--------------------- .nv.info.triton_poi_fused__to_copy_gt_mul_0 --------------------------
	.section	.nv.info.triton_poi_fused__to_copy_gt_mul_0,"",@"SHT_CUDA_INFO"
	.sectionflags	@""
	.align	4


	//----- nvinfo : EIATTR_CUDA_API_VERSION
	.align		4
        /*0000*/ 	.byte	0x04, 0x37
        /*0002*/ 	.short	(.L_9 - .L_8)
.L_8:
        /*0004*/ 	.word	0x0000007c


	//----- nvinfo : EIATTR_KPARAM_INFO
	.align		4
.L_9:
        /*0008*/ 	.byte	0x04, 0x17
        /*000a*/ 	.short	(.L_11 - .L_10)
.L_10:
        /*000c*/ 	.word	0x00000000
        /*0010*/ 	.short	0x0004
        /*0012*/ 	.short	0x001c
        /*0014*/ 	.byte	0x00, 0xf0, 0x11, 0x00


	//----- nvinfo : EIATTR_KPARAM_INFO
	.align		4
.L_11:
        /*0018*/ 	.byte	0x04, 0x17
        /*001a*/ 	.short	(.L_13 - .L_12)
.L_12:
        /*001c*/ 	.word	0x00000000
        /*0020*/ 	.short	0x0003
        /*0022*/ 	.short	0x0018
        /*0024*/ 	.byte	0x00, 0xf0, 0x11, 0x00


	//----- nvinfo : EIATTR_KPARAM_INFO
	.align		4
.L_13:
        /*0028*/ 	.byte	0x04, 0x17
        /*002a*/ 	.short	(.L_15 - .L_14)
.L_14:
        /*002c*/ 	.word	0x00000000
        /*0030*/ 	.short	0x0002
        /*0032*/ 	.short	0x0010
        /*0034*/ 	.byte	0x00, 0xf4, 0x21, 0x00


	//----- nvinfo : EIATTR_KPARAM_INFO
	.align		4
.L_15:
        /*0038*/ 	.byte	0x04, 0x17
        /*003a*/ 	.short	(.L_17 - .L_16)
.L_16:
        /*003c*/ 	.word	0x00000000
        /*0040*/ 	.short	0x0001
        /*0042*/ 	.short	0x0008
        /*0044*/ 	.byte	0x00, 0xf4, 0x21, 0x00


	//----- nvinfo : EIATTR_KPARAM_INFO
	.align		4
.L_17:
        /*0048*/ 	.byte	0x04, 0x17
        /*004a*/ 	.short	(.L_19 - .L_18)
.L_18:
        /*004c*/ 	.word	0x00000000
        /*0050*/ 	.short	0x0000
        /*0052*/ 	.short	0x0000
        /*0054*/ 	.byte	0x00, 0xf4, 0x21, 0x00


	//----- nvinfo : EIATTR_SPARSE_MMA_MASK
	.align		4
.L_19:
        /*0058*/ 	.byte	0x03, 0x50
        /*005a*/ 	.short	0x0000


	//----- nvinfo : EIATTR_MAXREG_COUNT
	.align		4
        /*005c*/ 	.byte	0x03, 0x1b
        /*005e*/ 	.short	0x00ff


	//----- nvinfo : EIATTR_EXIT_INSTR_OFFSETS
	.align		4
        /*0060*/ 	.byte	0x04, 0x1c
        /*0062*/ 	.short	(.L_21 - .L_20)


	//   ....[0]....
.L_20:
        /*0064*/ 	.word	0x00000a90


	//   ....[1]....
        /*0068*/ 	.word	0x00000b30


	//----- nvinfo : EIATTR_REQNTID
	.align		4
.L_21:
        /*006c*/ 	.byte	0x04, 0x10
        /*006e*/ 	.short	(.L_23 - .L_22)
.L_22:
        /*0070*/ 	.word	0x00000080
        /*0074*/ 	.word	0x00000001
        /*0078*/ 	.word	0x00000001


	//----- nvinfo : EIATTR_CBANK_PARAM_SIZE
	.align		4
.L_23:
        /*007c*/ 	.byte	0x03, 0x19
        /*007e*/ 	.short	0x0020


	//----- nvinfo : EIATTR_PARAM_CBANK
	.align		4
        /*0080*/ 	.byte	0x04, 0x0a
        /*0082*/ 	.short	(.L_25 - .L_24)
	.align		4
.L_24:
        /*0084*/ 	.word	index@(.nv.constant0.triton_poi_fused__to_copy_gt_mul_0)
        /*0088*/ 	.short	0x0210
        /*008a*/ 	.short	0x0020


	//----- nvinfo : EIATTR_SW_WAR
	.align		4
.L_25:
        /*008c*/ 	.byte	0x04, 0x36
        /*008e*/ 	.short	(.L_27 - .L_26)
.L_26:
        /*0090*/ 	.word	0x00000008
.L_27:


//--------------------- .nv.callgraph             --------------------------
	.section	.nv.callgraph,"",@"SHT_CUDA_CALLGRAPH"
	.align	4
	.sectionentsize	8
	.align		4
        /*0000*/ 	.word	0x00000000
	.align		4
        /*0004*/ 	.word	0xffffffff
	.align		4
        /*0008*/ 	.word	0x00000000
	.align		4
        /*000c*/ 	.word	0xfffffffe
	.align		4
        /*0010*/ 	.word	0x00000000
	.align		4
        /*0014*/ 	.word	0xfffffffd
	.align		4
        /*0018*/ 	.word	0x00000000
	.align		4
        /*001c*/ 	.word	0xfffffffc


//--------------------- .text.triton_poi_fused__to_copy_gt_mul_0 --------------------------
	.section	.text.triton_poi_fused__to_copy_gt_mul_0,"ax",@progbits
	.sectionflags	@"SHF_BARRIERS=1"
	.align	128
        .global         triton_poi_fused__to_copy_gt_mul_0
        .type           triton_poi_fused__to_copy_gt_mul_0,@function
        .size           triton_poi_fused__to_copy_gt_mul_0,(.L_x_1 - triton_poi_fused__to_copy_gt_mul_0)
        .other          triton_poi_fused__to_copy_gt_mul_0,@"STO_CUDA_ENTRY STV_DEFAULT"
triton_poi_fused__to_copy_gt_mul_0:
.text.triton_poi_fused__to_copy_gt_mul_0:
[----:B------:R-:W0:Y:S01]  /*0000*/  LDC R1, c[0x0][0x28] ;  /* 0x00000a00ff017b82 */ /* 0x000e220000000800 */
[----:B------:R-:W1:Y:S07]  /*0010*/  S2R R2, SR_TID.X ;  /* 0x0000000000027919 */ /* 0x000e6e0000002100 */
[----:B------:R-:W2:Y:S01]  /*0020*/  S2UR UR4, SR_CTAID.Y ;  /* 0x00000000000479c3 */ /* 0x000ea20000002600 */
[----:B------:R-:W-:Y:S01]  /*0030*/  ULDC.64 UR8, c[0x0][0x208] ;  /* 0x0000820000087ab9 */ /* 0x000fe20000000a00 */
[----:B------:R-:W-:Y:S01]  /*0040*/  CS2R R8, SRZ ;  /* 0x0000000000087805 */ /* 0x000fe2000001ff00 */
[----:B------:R-:W3:Y:S05]  /*0050*/  S2R R3, SR_CTAID.X ;  /* 0x0000000000037919 */ /* 0x000eea0000002500 */
[----:B------:R-:W4:Y:S08]  /*0060*/  LDC.64 R18, c[0x0][0x218] ;  /* 0x00008600ff127b82 */ /* 0x000f300000000a00 */
[----:B------:R-:W5:Y:S01]  /*0070*/  LDC.64 R16, c[0x0][0x210] ;  /* 0x00008400ff107b82 */ /* 0x000f620000000a00 */
[----:B--2---:R-:W-:Y:S01]  /*0080*/  USHF.L.U32 UR4, UR4, 0x4, URZ ;  /* 0x0000000404047899 */ /* 0x004fe2000800063f */
[----:B-1----:R-:W-:Y:S01]  /*0090*/  SHF.R.U32.HI R0, RZ, 0x4, R2 ;  /* 0x00000004ff007819 */ /* 0x002fe20000011602 */
[----:B------:R-:W-:-:S03]  /*00a0*/  IMAD.SHL.U32 R6, R2, 0x4, RZ ;  /* 0x0000000402067824 */ /* 0x000fc600078e00ff */
[----:B------:R-:W-:Y:S01]  /*00b0*/  SGXT.U32 R0, R0, 0x3 ;  /* 0x000000030000781a */ /* 0x000fe20000000000 */
[----:B---3--:R-:W-:-:S03]  /*00c0*/  IMAD.SHL.U32 R3, R3, 0x40, RZ ;  /* 0x0000004003037824 */ /* 0x008fc600078e00ff */
[----:B------:R-:W-:Y:S02]  /*00d0*/  LOP3.LUT R0, R0, UR4, RZ, 0xfc, !PT ;  /* 0x0000000400007c12 */ /* 0x000fe4000f8efcff */
[----:B------:R-:W-:Y:S02]  /*00e0*/  LOP3.LUT R13, R3, 0x3c, R6, 0xf8, !PT ;  /* 0x0000003c030d7812 */ /* 0x000fe400078ef806 */
[----:B------:R-:W-:Y:S02]  /*00f0*/  CS2R R6, SRZ ;  /* 0x0000000000067805 */ /* 0x000fe4000001ff00 */
[----:B------:R-:W-:-:S04]  /*0100*/  LOP3.LUT R4, R0, 0x8, RZ, 0xfc, !PT ;  /* 0x0000000800047812 */ /* 0x000fc800078efcff */
[C---:B------:R-:W-:Y:S01]  /*0110*/  ISETP.GE.AND P0, PT, R4.reuse, 0xc, PT ;  /* 0x0000000c0400780c */ /* 0x040fe20003f06270 */
[----:B------:R-:W-:Y:S01]  /*0120*/  IMAD R23, R4, 0x1000, R13 ;  /* 0x0000100004177824 */ /* 0x000fe200078e020d */
[----:B------:R-:W-:-:S03]  /*0130*/  CS2R R4, SRZ ;  /* 0x0000000000047805 */ /* 0x000fc6000001ff00 */
[----:B----4-:R-:W-:Y:S01]  /*0140*/  IMAD.WIDE R20, R23, 0x4, R18 ;  /* 0x0000000417147825 */ /* 0x010fe200078e0212 */
[----:B------:R-:W-:-:S03]  /*0150*/  CS2R R10, SRZ ;  /* 0x00000000000a7805 */ /* 0x000fc6000001ff00 */
[----:B-----5:R-:W-:-:S04]  /*0160*/  IMAD.WIDE R22, R23, 0x4, R16 ;  /* 0x0000000417167825 */ /* 0x020fc800078e0210 */
[----:B------:R1:W2:Y:S04]  /*0170*/  @!P0 LDG.E.EL.128 R4, desc[UR8][R20.64] ;  /* 0x0000000814048981 */ /* 0x0002a8000c2e1d00 */
[----:B------:R3:W4:Y:S01]  /*0180*/  @!P0 LDG.E.EL.128 R8, desc[UR8][R22.64] ;  /* 0x0000000816088981 */ /* 0x000722000c2e1d00 */
[C---:B------:R-:W-:Y:S01]  /*0190*/  ISETP.GE.AND P0, PT, R0.reuse, 0xc, PT ;  /* 0x0000000c0000780c */ /* 0x040fe20003f06270 */
[----:B------:R-:W-:Y:S01]  /*01a0*/  IMAD R27, R0, 0x1000, R13 ;  /* 0x00001000001b7824 */ /* 0x000fe200078e020d */
[----:B------:R-:W-:Y:S02]  /*01b0*/  CS2R R12, SRZ ;  /* 0x00000000000c7805 */ /* 0x000fe4000001ff00 */
[----:B------:R-:W-:Y:S01]  /*01c0*/  CS2R R14, SRZ ;  /* 0x00000000000e7805 */ /* 0x000fe2000001ff00 */
[----:B------:R-:W-:Y:S01]  /*01d0*/  IMAD.WIDE R24, R27, 0x4, R18 ;  /* 0x000000041b187825 */ /* 0x000fe200078e0212 */
[----:B------:R-:W-:-:S03]  /*01e0*/  CS2R R18, SRZ ;  /* 0x0000000000127805 */ /* 0x000fc6000001ff00 */
[----:B-1----:R-:W-:Y:S01]  /*01f0*/  IMAD.WIDE R20, R27, 0x4, R16 ;  /* 0x000000041b147825 */ /* 0x002fe200078e0210 */
[----:B------:R-:W-:-:S03]  /*0200*/  CS2R R16, SRZ ;  /* 0x0000000000107805 */ /* 0x000fc6000001ff00 */
[----:B------:R-:W5:Y:S04]  /*0210*/  @!P0 LDG.E.EL.128 R12, desc[UR8][R24.64] ;  /* 0x00000008180c8981 */ /* 0x000f68000c2e1d00 */
[----:B------:R1:W5:Y:S01]  /*0220*/  @!P0 LDG.E.EL.128 R16, desc[UR8][R20.64] ;  /* 0x0000000814108981 */ /* 0x000362000c2e1d00 */
[----:B------:R-:W1:Y:S01]  /*0230*/  S2UR UR6, SR_CgaCtaId ;  /* 0x00000000000679c3 */ /* 0x000e620000008800 */
[----:B------:R-:W-:Y:S01]  /*0240*/  UMOV UR5, 0x400 ;  /* 0x0000040000057882 */ /* 0x000fe20000000000 */
[----:B------:R-:W-:Y:S01]  /*0250*/  UISETP.GE.AND UP0, UPT, UR4, URZ, UPT ;  /* 0x0000003f0400728c */ /* 0x000fe2000bf06270 */
[----:B---3--:R-:W3:Y:S01]  /*0260*/  S2R R22, SR_TID.X ;  /* 0x0000000000167919 */ /* 0x008ee20000002100 */
[----:B01----:R-:W-:-:S04]  /*0270*/  SHF.R.U32.HI R20, RZ, 0x4, R2 ;  /* 0x00000004ff147819 */ /* 0x003fc80000011602 */
[----:B------:R-:W-:Y:S01]  /*0280*/  LOP3.LUT R20, R20, 0x4, RZ, 0xc0, !PT ;  /* 0x0000000414147812 */ /* 0x000fe200078ec0ff */
[----:B------:R-:W-:-:S06]  /*0290*/  UPRMT UR5, UR6, 0x654, UR5 ;  /* 0x0000065406057896 */ /* 0x000fcc0008000005 */
[----:B------:R-:W-:Y:S01]  /*02a0*/  IADD3 R20, R20, UR5, RZ ;  /* 0x0000000514147c10 */ /* 0x000fe2000fffe0ff */
[C---:B---3--:R-:W-:Y:S01]  /*02b0*/  IMAD.SHL.U32 R27, R22.reuse, 0x4, RZ ;  /* 0x00000004161b7824 */ /* 0x048fe200078e00ff */
[----:B------:R-:W-:-:S04]  /*02c0*/  LOP3.LUT R23, R22, 0x40, RZ, 0xc0, !PT ;  /* 0x0000004016177812 */ /* 0x000fc800078ec0ff */
[----:B------:R-:W-:-:S05]  /*02d0*/  LOP3.LUT R0, R27, 0xc0, RZ, 0xc0, !PT ;  /* 0x000000c01b007812 */ /* 0x000fca00078ec0ff */
[----:B------:R-:W-:-:S05]  /*02e0*/  IMAD R0, R23, 0x4, R0 ;  /* 0x0000000417007824 */ /* 0x000fca00078e0200 */
[----:B------:R-:W-:Y:S02]  /*02f0*/  LOP3.LUT R24, R0, 0x3c, R27, 0xf8, !PT ;  /* 0x0000003c00187812 */ /* 0x000fe400078ef81b */
[----:B------:R-:W-:Y:S02]  /*0300*/  LEA.HI R23, R0, UR5, RZ, 0x1c ;  /* 0x0000000500177c11 */ /* 0x000fe4000f8fe0ff */
[----:B------:R-:W-:Y:S02]  /*0310*/  LOP3.LUT R0, R3, 0x3f, R2, 0xf8, !PT ;  /* 0x0000003f03007812 */ /* 0x000fe400078ef802 */
[----:B------:R-:W-:Y:S01]  /*0320*/  SHF.R.U32.HI R2, RZ, 0x6, R2 ;  /* 0x00000006ff027819 */ /* 0x000fe20000011602 */
[----:B------:R-:W-:Y:S01]  /*0330*/  IMAD R24, R24, 0x4, R23 ;  /* 0x0000000418187824 */ /* 0x000fe200078e0217 */
[----:B------:R-:W-:Y:S02]  /*0340*/  LOP3.LUT R23, R22, 0x7f, RZ, 0xc0, !PT ;  /* 0x0000007f16177812 */ /* 0x000fe400078ec0ff */
[----:B------:R-:W-:-:S02]  /*0350*/  SGXT.U32 R2, R2, 0x1 ;  /* 0x000000010202781a */ /* 0x000fc40000000000 */
[C---:B------:R-:W-:Y:S01]  /*0360*/  LOP3.LUT R3, R23.reuse, 0x80, RZ, 0xfc, !PT ;  /* 0x0000008017037812 */ /* 0x040fe200078efcff */
[C---:B------:R-:W-:Y:S01]  /*0370*/  IMAD R20, R23.reuse, 0x4, R20 ;  /* 0x0000000417147824 */ /* 0x040fe200078e0214 */
[C---:B------:R-:W-:Y:S02]  /*0380*/  LOP3.LUT R21, R23.reuse, 0x100, RZ, 0xfc, !PT ;  /* 0x0000010017157812 */ /* 0x040fe400078efcff */
[----:B------:R-:W-:Y:S02]  /*0390*/  LOP3.LUT R22, R23, 0x180, RZ, 0xfc, !PT ;  /* 0x0000018017167812 */ /* 0x000fe400078efcff */
[----:B------:R-:W-:Y:S02]  /*03a0*/  SHF.R.U32.HI R3, RZ, 0x4, R3 ;  /* 0x00000004ff037819 */ /* 0x000fe40000011603 */
[----:B------:R-:W-:Y:S02]  /*03b0*/  LOP3.LUT R2, R2, UR4, RZ, 0xfc, !PT ;  /* 0x0000000402027c12 */ /* 0x000fe4000f8efcff */
[----:B------:R-:W-:-:S02]  /*03c0*/  SHF.R.U32.HI R21, RZ, 0x4, R21 ;  /* 0x00000004ff157819 */ /* 0x000fc40000011615 */
[----:B------:R-:W-:Y:S01]  /*03d0*/  SHF.R.U32.HI R22, RZ, 0x4, R22 ;  /* 0x00000004ff167819 */ /* 0x000fe20000011616 */
[----:B------:R-:W-:Y:S01]  /*03e0*/  IMAD.HI R27, R2, 0x55555556, RZ ;  /* 0x55555556021b7827 */ /* 0x000fe200078e02ff */
[----:B------:R-:W-:Y:S02]  /*03f0*/  LOP3.LUT R3, R3, 0xc, RZ, 0xc0, !PT ;  /* 0x0000000c03037812 */ /* 0x000fe400078ec0ff */
[----:B------:R-:W-:Y:S02]  /*0400*/  LOP3.LUT R21, R21, 0x14, RZ, 0xc0, !PT ;  /* 0x0000001415157812 */ /* 0x000fe400078ec0ff */
[----:B------:R-:W-:Y:S01]  /*0410*/  LOP3.LUT R25, R22, 0x1c, RZ, 0xc0, !PT ;  /* 0x0000001c16197812 */ /* 0x000fe200078ec0ff */
[----:B------:R-:W-:Y:S01]  /*0420*/  VIADD R22, R3, UR5 ;  /* 0x0000000503167c36 */ /* 0x000fe20008000000 */
[----:B------:R-:W-:Y:S01]  /*0430*/  LEA.HI R27, R27, R27, RZ, 0x1 ;  /* 0x0000001b1b1b7211 */ /* 0x000fe200078f08ff */
[----:B------:R-:W-:Y:S01]  /*0440*/  VIADD R26, R21, UR5 ;  /* 0x00000005151a7c36 */ /* 0x000fe20008000000 */
[C---:B------:R-:W-:Y:S01]  /*0450*/  ISETP.GE.AND P4, PT, R2.reuse, 0xc, PT ;  /* 0x0000000c0200780c */ /* 0x040fe20003f86270 */
[----:B------:R-:W-:Y:S01]  /*0460*/  VIADD R28, R25, UR5 ;  /* 0x00000005191c7c36 */ /* 0x000fe20008000000 */
[C---:B------:R-:W-:Y:S01]  /*0470*/  LEA R22, R23.reuse, R22, 0x2 ;  /* 0x0000001617167211 */ /* 0x040fe200078e10ff */
[C---:B------:R-:W-:Y:S01]  /*0480*/  IMAD R21, R23.reuse, 0x4, R26 ;  /* 0x0000000417157824 */ /* 0x040fe200078e021a */
[----:B------:R-:W-:Y:S01]  /*0490*/  LOP3.LUT R25, R2, 0x2, RZ, 0xfc, !PT ;  /* 0x0000000202197812 */ /* 0x000fe200078efcff */
[----:B------:R-:W-:-:S02]  /*04a0*/  IMAD R3, R23, 0x4, R28 ;  /* 0x0000000417037824 */ /* 0x000fc400078e021c */
[----:B------:R-:W-:Y:S01]  /*04b0*/  IMAD R23, R27, -0x3, R2 ;  /* 0xfffffffd1b177824 */ /* 0x000fe200078e0202 */
[----:B------:R-:W-:-:S03]  /*04c0*/  ISETP.GE.AND P5, PT, R25, 0xc, PT ;  /* 0x0000000c1900780c */ /* 0x000fc60003fa6270 */
[----:B------:R-:W-:-:S04]  /*04d0*/  IMAD R26, R0, 0x3, R23 ;  /* 0x00000003001a7824 */ /* 0x000fc800078e0217 */
[----:B------:R-:W-:Y:S02]  /*04e0*/  IMAD R23, R27, 0x3000, R26 ;  /* 0x000030001b177824 */ /* 0x000fe400078e021a */
[----:B------:R-:W-:-:S05]  /*04f0*/  IMAD.HI R26, R25, 0x55555556, RZ ;  /* 0x55555556191a7827 */ /* 0x000fca00078e02ff */
[----:B------:R-:W-:-:S05]  /*0500*/  LEA.HI R26, R26, R26, RZ, 0x1 ;  /* 0x0000001a1a1a7211 */ /* 0x000fca00078f08ff */
[----:B------:R-:W-:-:S04]  /*0510*/  IMAD R25, R26, -0x3, R25 ;  /* 0xfffffffd1a197824 */ /* 0x000fc800078e0219 */
[----:B------:R-:W-:Y:S01]  /*0520*/  IMAD R25, R26, 0x3000, R25 ;  /* 0x000030001a197824 */ /* 0x000fe200078e0219 */
[----:B--2---:R-:W-:Y:S02]  /*0530*/  FSET.BF.GT.AND R27, R4, -0.10000000149011611938, PT ;  /* 0xbdcccccd041b780a */ /* 0x004fe40003804000 */
[----:B------:R-:W-:Y:S02]  /*0540*/  LOP3.LUT R4, R2, 0x4, RZ, 0xfc, !PT ;  /* 0x0000000402047812 */ /* 0x000fe400078efcff */
[----:B------:R-:W-:Y:S01]  /*0550*/  FSET.BF.GT.AND R6, R6, -0.10000000149011611938, PT ;  /* 0xbdcccccd0606780a */ /* 0x000fe20003804000 */
[----:B----4-:R-:W-:Y:S01]  /*0560*/  FMUL R27, R27, R8 ;  /* 0x000000081b1b7220 */ /* 0x010fe20000400000 */
[C---:B------:R-:W-:Y:S01]  /*0570*/  ISETP.GE.AND P0, PT, R4.reuse, 0xc, PT ;  /* 0x0000000c0400780c */ /* 0x040fe20003f06270 */
[----:B------:R-:W-:-:S05]  /*0580*/  IMAD.HI R8, R4, 0x55555556, RZ ;  /* 0x5555555604087827 */ /* 0x000fca00078e02ff */
[----:B------:R-:W-:Y:S02]  /*0590*/  LEA.HI R29, R8, R8, RZ, 0x1 ;  /* 0x00000008081d7211 */ /* 0x000fe400078f08ff */
[----:B------:R-:W-:-:S03]  /*05a0*/  FSET.BF.GT.AND R8, R5, -0.10000000149011611938, PT ;  /* 0xbdcccccd0508780a */ /* 0x000fc60003804000 */
[----:B------:R-:W-:Y:S02]  /*05b0*/  IMAD R4, R29, -0x3, R4 ;  /* 0xfffffffd1d047824 */ /* 0x000fe400078e0204 */
[----:B------:R-:W-:Y:S01]  /*05c0*/  FMUL R9, R8, R9 ;  /* 0x0000000908097220 */ /* 0x000fe20000400000 */
[----:B------:R-:W-:Y:S01]  /*05d0*/  FSET.BF.GT.AND R8, R7, -0.10000000149011611938, PT ;  /* 0xbdcccccd0708780a */ /* 0x000fe20003804000 */
[----:B------:R-:W-:Y:S02]  /*05e0*/  IMAD R5, R29, 0x3000, R4 ;  /* 0x000030001d057824 */ /* 0x000fe400078e0204 */
[----:B------:R-:W-:Y:S01]  /*05f0*/  FMUL R29, R6, R10 ;  /* 0x0000000a061d7220 */ /* 0x000fe20000400000 */
[----:B-----5:R-:W-:Y:S02]  /*0600*/  FSET.BF.GT.AND R4, R13, -0.10000000149011611938, PT ;  /* 0xbdcccccd0d04780a */ /* 0x020fe40003804000 */
[----:B------:R-:W-:Y:S01]  /*0610*/  FSET.BF.GT.AND R7, R12, -0.10000000149011611938, PT ;  /* 0xbdcccccd0c07780a */ /* 0x000fe20003804000 */
[----:B------:R-:W-:Y:S01]  /*0620*/  FMUL R11, R8, R11 ;  /* 0x0000000b080b7220 */ /* 0x000fe20000400000 */
[----:B------:R-:W-:Y:S01]  /*0630*/  FSET.BF.GT.AND R13, R14, -0.10000000149011611938, PT ;  /* 0xbdcccccd0e0d780a */ /* 0x000fe20003804000 */
[----:B------:R-:W-:Y:S01]  /*0640*/  FMUL R17, R4, R17 ;  /* 0x0000001104117220 */ /* 0x000fe20000400000 */
[----:B------:R-:W-:Y:S01]  /*0650*/  FSET.BF.GT.AND R6, R15, -0.10000000149011611938, PT ;  /* 0xbdcccccd0f06780a */ /* 0x000fe20003804000 */
[----:B------:R-:W-:Y:S01]  /*0660*/  FMUL R7, R7, R16 ;  /* 0x0000001007077220 */ /* 0x000fe20000400000 */
[----:B------:R-:W-:Y:S01]  /*0670*/  LOP3.LUT R14, R2, 0x6, RZ, 0xfc, !PT ;  /* 0x00000006020e7812 */ /* 0x000fe200078efcff */
[----:B------:R-:W-:Y:S01]  /*0680*/  FMUL R18, R13, R18 ;  /* 0x000000120d127220 */ /* 0x000fe20000400000 */
[----:B------:R0:W-:Y:S01]  /*0690*/  STS [R24+0x4], R17 ;  /* 0x0000041118007388 */ /* 0x0001e20000000800 */
[----:B------:R-:W-:Y:S01]  /*06a0*/  FMUL R19, R6, R19 ;  /* 0x0000001306137220 */ /* 0x000fe20000400000 */
[C---:B------:R-:W-:Y:S01]  /*06b0*/  ISETP.GE.AND P3, PT, R14.reuse, 0xc, PT ;  /* 0x0000000c0e00780c */ /* 0x040fe20003f66270 */
[----:B------:R-:W-:Y:S01]  /*06c0*/  IMAD.HI R6, R14, 0x55555556, RZ ;  /* 0x555555560e067827 */ /* 0x000fe200078e02ff */
[----:B------:R1:W-:Y:S01]  /*06d0*/  STS [R24], R7 ;  /* 0x0000000718007388 */ /* 0x0003e20000000800 */
[----:B------:R-:W-:-:S02]  /*06e0*/  LOP3.LUT R8, R2, 0xa, RZ, 0xfc, !PT ;  /* 0x0000000a02087812 */ /* 0x000fc400078efcff */
[----:B------:R-:W-:Y:S01]  /*06f0*/  LOP3.LUT R10, R2, 0x8, RZ, 0xfc, !PT ;  /* 0x00000008020a7812 */ /* 0x000fe200078efcff */
[----:B------:R-:W-:Y:S01]  /*0700*/  STS [R24+0x8], R18 ;  /* 0x0000081218007388 */ /* 0x000fe20000000800 */
[----:B------:R-:W-:Y:S01]  /*0710*/  ISETP.GE.AND P1, PT, R8, 0xc, PT ;  /* 0x0000000c0800780c */ /* 0x000fe20003f26270 */
[----:B------:R-:W-:Y:S01]  /*0720*/  IMAD R5, R0, 0x3, R5 ;  /* 0x0000000300057824 */ /* 0x000fe200078e0205 */
[----:B0-----:R-:W-:Y:S01]  /*0730*/  LEA.HI R17, R6, R6, RZ, 0x1 ;  /* 0x0000000606117211 */ /* 0x001fe200078f08ff */
[----:B------:R0:W-:Y:S01]  /*0740*/  STS [R24+0xc], R19 ;  /* 0x00000c1318007388 */ /* 0x0001e20000000800 */
[----:B------:R-:W-:Y:S03]  /*0750*/  BAR.SYNC.DEFER_BLOCKING 0x0 ;  /* 0x0000000000007b1d */ /* 0x000fe60000010000 */
[----:B------:R-:W-:Y:S01]  /*0760*/  IMAD R14, R17, -0x3, R14 ;  /* 0xfffffffd110e7824 */ /* 0x000fe200078e020e */
[----:B------:R-:W-:-:S03]  /*0770*/  ISETP.GE.AND P2, PT, R10, 0xc, PT ;  /* 0x0000000c0a00780c */ /* 0x000fc60003f46270 */
[----:B------:R-:W-:Y:S01]  /*0780*/  IMAD R17, R17, 0x3000, R14 ;  /* 0x0000300011117824 */ /* 0x000fe200078e020e */
[----:B-1----:R-:W1:Y:S01]  /*0790*/  LDC.64 R6, c[0x0][0x220] ;  /* 0x00008800ff067b82 */ /* 0x002e620000000a00 */
[----:B0-----:R-:W-:-:S05]  /*07a0*/  IMAD.HI R19, R10, 0x55555556, RZ ;  /* 0x555555560a137827 */ /* 0x001fca00078e02ff */
[----:B------:R-:W-:-:S05]  /*07b0*/  LEA.HI R19, R19, R19, RZ, 0x1 ;  /* 0x0000001313137211 */ /* 0x000fca00078f08ff */
[----:B------:R-:W-:Y:S01]  /*07c0*/  IMAD R16, R19, -0x3, R10 ;  /* 0xfffffffd13107824 */ /* 0x000fe200078e020a */
[----:B------:R-:W0:Y:S04]  /*07d0*/  LDS R15, [R20] ;  /* 0x00000000140f7984 */ /* 0x000e280000000800 */
[----:B------:R-:W2:Y:S04]  /*07e0*/  LDS R13, [R22+0x200] ;  /* 0x00020000160d7984 */ /* 0x000ea80000000800 */
[----:B------:R-:W3:Y:S04]  /*07f0*/  LDS R12, [R21+0x400] ;  /* 0x00040000150c7984 */ /* 0x000ee80000000800 */
[----:B------:R-:W4:Y:S01]  /*0800*/  LDS R4, [R3+0x600] ;  /* 0x0006000003047984 */ /* 0x000f220000000800 */
[----:B------:R-:W-:Y:S06]  /*0810*/  BAR.SYNC.DEFER_BLOCKING 0x0 ;  /* 0x0000000000007b1d */ /* 0x000fec0000010000 */
[----:B------:R5:W-:Y:S04]  /*0820*/  STS [R24], R27 ;  /* 0x0000001b18007388 */ /* 0x000be80000000800 */
[----:B------:R5:W-:Y:S04]  /*0830*/  STS [R24+0x4], R9 ;  /* 0x0000040918007388 */ /* 0x000be80000000800 */
[----:B------:R-:W-:Y:S01]  /*0840*/  STS [R24+0x8], R29 ;  /* 0x0000081d18007388 */ /* 0x000fe20000000800 */
[----:B-----5:R-:W-:-:S03]  /*0850*/  IMAD.HI R27, R8, 0x55555556, RZ ;  /* 0x55555556081b7827 */ /* 0x020fc600078e02ff */
[----:B------:R5:W-:Y:S01]  /*0860*/  STS [R24+0xc], R11 ;  /* 0x00000c0b18007388 */ /* 0x000be20000000800 */
[----:B------:R-:W-:Y:S01]  /*0870*/  LOP3.LUT R9, R2, 0xc, RZ, 0xfc, !PT ;  /* 0x0000000c02097812 */ /* 0x000fe200078efcff */
[----:B------:R-:W-:Y:S01]  /*0880*/  BAR.SYNC.DEFER_BLOCKING 0x0 ;  /* 0x0000000000007b1d */ /* 0x000fe20000010000 */
[----:B------:R-:W-:-:S03]  /*0890*/  LEA.HI R27, R27, R27, RZ, 0x1 ;  /* 0x0000001b1b1b7211 */ /* 0x000fc600078f08ff */
[----:B------:R-:W-:-:S04]  /*08a0*/  IMAD.HI R14, R9, 0x55555556, RZ ;  /* 0x55555556090e7827 */ /* 0x000fc800078e02ff */
[----:B-----5:R-:W-:Y:S01]  /*08b0*/  IMAD R11, R0, 0x3, R25 ;  /* 0x00000003000b7824 */ /* 0x020fe200078e0219 */
[----:B------:R-:W-:Y:S01]  /*08c0*/  LEA.HI R14, R14, R14, RZ, 0x1 ;  /* 0x0000000e0e0e7211 */ /* 0x000fe200078f08ff */
[----:B------:R-:W-:Y:S02]  /*08d0*/  IMAD R18, R27, -0x3, R8 ;  /* 0xfffffffd1b127824 */ /* 0x000fe400078e0208 */
[----:B-1----:R-:W-:-:S04]  /*08e0*/  IMAD.WIDE R10, R11, 0x4, R6 ;  /* 0x000000040b0a7825 */ /* 0x002fc800078e0206 */
[----:B------:R-:W-:Y:S02]  /*08f0*/  IMAD R25, R14, -0x3, R9 ;  /* 0xfffffffd0e197824 */ /* 0x000fe400078e0209 */
[----:B------:R-:W-:-:S04]  /*0900*/  IMAD.WIDE R8, R23, 0x4, R6 ;  /* 0x0000000417087825 */ /* 0x000fc800078e0206 */
[----:B------:R-:W-:Y:S02]  /*0910*/  IMAD R23, R19, 0x3000, R16 ;  /* 0x0000300013177824 */ /* 0x000fe400078e0210 */
[----:B------:R-:W-:Y:S01]  /*0920*/  IMAD R27, R27, 0x3000, R18 ;  /* 0x000030001b1b7824 */ /* 0x000fe200078e0212 */
[----:B------:R-:W1:Y:S01]  /*0930*/  LDS R20, [R20] ;  /* 0x0000000014147984 */ /* 0x000e620000000800 */
[----:B------:R-:W-:Y:S02]  /*0940*/  IMAD R25, R14, 0x3000, R25 ;  /* 0x000030000e197824 */ /* 0x000fe400078e0219 */
[C---:B------:R-:W-:Y:S01]  /*0950*/  IMAD R19, R0.reuse, 0x3, R17 ;  /* 0x0000000300137824 */ /* 0x040fe200078e0211 */
[----:B------:R-:W5:Y:S01]  /*0960*/  LDS R22, [R22+0x200] ;  /* 0x0002000016167984 */ /* 0x000f620000000800 */
[C---:B------:R-:W-:Y:S02]  /*0970*/  IMAD R23, R0.reuse, 0x3, R23 ;  /* 0x0000000300177824 */ /* 0x040fe400078e0217 */
[C---:B------:R-:W-:Y:S01]  /*0980*/  IMAD R27, R0.reuse, 0x3, R27 ;  /* 0x00000003001b7824 */ /* 0x040fe200078e021b */
[----:B------:R-:W5:Y:S01]  /*0990*/  LDS R21, [R21+0x400] ;  /* 0x0004000015157984 */ /* 0x000f620000000800 */
[----:B------:R-:W-:-:S02]  /*09a0*/  IMAD R25, R0, 0x3, R25 ;  /* 0x0000000300197824 */ /* 0x000fc400078e0219 */
[--C-:B------:R-:W-:Y:S01]  /*09b0*/  IMAD.WIDE R16, R5, 0x4, R6.reuse ;  /* 0x0000000405107825 */ /* 0x100fe200078e0206 */
[----:B0-----:R0:W-:Y:S01]  /*09c0*/  @!P4 STG.E desc[UR8][R8.64], R15 ;  /* 0x0000000f0800c986 */ /* 0x0011e2000c101908 */
[----:B------:R-:W-:Y:S02]  /*09d0*/  PLOP3.LUT P4, PT, PT, PT, UP0, 0x80, 0x0 ;  /* 0x000000000000781c */ /* 0x000fe40003f8f008 */
[----:B------:R-:W-:Y:S01]  /*09e0*/  IMAD.WIDE R18, R19, 0x4, R6 ;  /* 0x0000000413127825 */ /* 0x000fe200078e0206 */
[----:B--2---:R2:W-:Y:S01]  /*09f0*/  @!P5 STG.E desc[UR8][R10.64], R13 ;  /* 0x0000000d0a00d986 */ /* 0x0045e2000c101908 */
[----:B------:R-:W-:-:S03]  /*0a00*/  PLOP3.LUT P5, PT, PT, PT, UP0, 0x40, 0x0 ;  /* 0x000000000000781c */ /* 0x000fc60003fae808 */
[----:B---3--:R3:W-:Y:S01]  /*0a10*/  @!P0 STG.E desc[UR8][R16.64], R12 ;  /* 0x0000000c10008986 */ /* 0x0087e2000c101908 */
[----:B0-----:R-:W-:-:S03]  /*0a20*/  IMAD.WIDE R8, R23, 0x4, R6 ;  /* 0x0000000417087825 */ /* 0x001fc600078e0206 */
[----:B----4-:R3:W-:Y:S01]  /*0a30*/  @!P3 STG.E desc[UR8][R18.64], R4 ;  /* 0x000000041200b986 */ /* 0x0107e2000c101908 */
[----:B--2---:R-:W-:-:S04]  /*0a40*/  IMAD.WIDE R10, R27, 0x4, R6 ;  /* 0x000000041b0a7825 */ /* 0x004fc800078e0206 */
[----:B------:R-:W-:Y:S01]  /*0a50*/  IMAD.WIDE R14, R25, 0x4, R6 ;  /* 0x00000004190e7825 */ /* 0x000fe200078e0206 */
[----:B-1----:R3:W-:Y:S04]  /*0a60*/  @!P2 STG.E desc[UR8][R8.64], R20 ;  /* 0x000000140800a986 */ /* 0x0027e8000c101908 */
[----:B-----5:R3:W-:Y:S04]  /*0a70*/  @!P1 STG.E desc[UR8][R10.64], R22 ;  /* 0x000000160a009986 */ /* 0x0207e8000c101908 */
[----:B------:R3:W-:Y:S01]  /*0a80*/  @!P4 STG.E desc[UR8][R14.64], R21 ;  /* 0x000000150e00c986 */ /* 0x0007e2000c101908 */
[----:B------:R-:W-:Y:S05]  /*0a90*/  @!P5 EXIT ;  /* 0x000000000000d94d */ /* 0x000fea0003800000 */
[----:B------:R-:W0:Y:S01]  /*0aa0*/  LDS R3, [R3+0x600] ;  /* 0x0006000003037984 */ /* 0x000e220000000800 */
[----:B------:R-:W-:-:S05]  /*0ab0*/  LOP3.LUT R2, R2, 0xe, RZ, 0xfc, !PT ;  /* 0x0000000e02027812 */ /* 0x000fca00078efcff */
[----:B---3--:R-:W-:-:S05]  /*0ac0*/  IMAD.HI R4, R2, 0x55555556, RZ ;  /* 0x5555555602047827 */ /* 0x008fca00078e02ff */
[----:B------:R-:W-:-:S05]  /*0ad0*/  LEA.HI R5, R4, R4, RZ, 0x1 ;  /* 0x0000000404057211 */ /* 0x000fca00078f08ff */
[----:B------:R-:W-:-:S04]  /*0ae0*/  IMAD R2, R5, -0x3, R2 ;  /* 0xfffffffd05027824 */ /* 0x000fc800078e0202 */
[----:B------:R-:W-:-:S04]  /*0af0*/  IMAD R5, R5, 0x3000, R2 ;  /* 0x0000300005057824 */ /* 0x000fc800078e0202 */
[----:B------:R-:W-:-:S04]  /*0b00*/  IMAD R5, R0, 0x3, R5 ;  /* 0x0000000300057824 */ /* 0x000fc800078e0205 */
[----:B------:R-:W-:-:S05]  /*0b10*/  IMAD.WIDE R6, R5, 0x4, R6 ;  /* 0x0000000405067825 */ /* 0x000fca00078e0206 */
[----:B0-----:R-:W-:Y:S01]  /*0b20*/  STG.E desc[UR8][R6.64], R3 ;  /* 0x0000000306007986 */ /* 0x001fe2000c101908 */
[----:B------:R-:W-:Y:S05]  /*0b30*/  EXIT ;  /* 0x000000000000794d */ /* 0x000fea0003800000 */
.L_x_0:
[----:B------:R-:W-:-:S00]  /*0b40*/  BRA `(.L_x_0) ;  /* 0xfffffffc00fc7947 */ /* 0x000fc0000383ffff */
[----:B------:R-:W-:-:S00]  /*0b50*/  NOP ;  /* 0x0000000000007918 */ /* 0x000fc00000000000 */
        /* <DEDUP_REMOVED lines=10> */
.L_x_1:


//--------------------- .nv.shared.triton_poi_fused__to_copy_gt_mul_0 --------------------------
	.section	.nv.shared.triton_poi_fused__to_copy_gt_mul_0,"aw",@nobits
	.sectionflags	@""
	.align	16
	.zero		1024


//--------------------- .nv.constant0.triton_poi_fused__to_copy_gt_mul_0 --------------------------
	.section	.nv.constant0.triton_poi_fused__to_copy_gt_mul_0,"a",@progbits
	.sectionflags	@""
	.align	4
.nv.constant0.triton_poi_fused__to_copy_gt_mul_0:
	.zero		560
